	.headerflags	@"EF_CUDA_TEXMODE_UNIFIED EF_CUDA_64BIT_ADDRESS EF_CUDA_ACCELERATORS EF_CUDA_SM90 EF_CUDA_VIRTUAL_SM(EF_CUDA_SM90)"
	.elftype	@"ET_EXEC"


//--------------------- .nv.info                  --------------------------
	.section	.nv.info,"",@"SHT_CUDA_INFO"
	.align	4


	//----- nvinfo : EIATTR_REGCOUNT
	.align		4
        /*0000*/ 	.byte	0x04, 0x2f
        /*0002*/ 	.short	(.L_1 - .L_0)
	.align		4
.L_0:
        /*0004*/ 	.word	index@(triton_poi_fused__prelu_kernel_add_9)
        /*0008*/ 	.word	0x00000012


	//----- nvinfo : EIATTR_MIN_STACK_SIZE
	.align		4
.L_1:
        /*000c*/ 	.byte	0x04, 0x12
        /*000e*/ 	.short	(.L_3 - .L_2)
	.align		4
.L_2:
        /*0010*/ 	.word	index@(triton_poi_fused__prelu_kernel_add_9)
        /*0014*/ 	.word	0x00000000


	//----- nvinfo : EIATTR_FRAME_SIZE
	.align		4
.L_3:
        /*0018*/ 	.byte	0x04, 0x11
        /*001a*/ 	.short	(.L_5 - .L_4)
	.align		4
.L_4:
        /*001c*/ 	.word	index@(triton_poi_fused__prelu_kernel_add_9)
        /*0020*/ 	.word	0x00000000


	//----- nvinfo : EIATTR_MIN_STACK_SIZE
	.align		4
.L_5:
        /*0024*/ 	.byte	0x04, 0x12
        /*0026*/ 	.short	(.L_7 - .L_6)
	.align		4
.L_6:
        /*0028*/ 	.word	index@(triton_poi_fused__prelu_kernel_add_9)
        /*002c*/ 	.word	0x00000000
.L_7:


//--------------------- .nv.info.triton_poi_fused__prelu_kernel_add_9 --------------------------
	.section	.nv.info.triton_poi_fused__prelu_kernel_add_9,"",@"SHT_CUDA_INFO"
	.sectionflags	@""
	.align	4


	//----- nvinfo : EIATTR_CUDA_API_VERSION
	.align		4
        /*0000*/ 	.byte	0x04, 0x37
        /*0002*/ 	.short	(.L_9 - .L_8)
.L_8:
        /*0004*/ 	.word	0x0000007c


	//----- nvinfo : EIATTR_KPARAM_INFO
	.align		4
.L_9:
        /*0008*/ 	.byte	0x04, 0x17
        /*000a*/ 	.short	(.L_11 - .L_10)
.L_10:
        /*000c*/ 	.word	0x00000000
        /*0010*/ 	.short	0x0004
        /*0012*/ 	.short	0x0020
        /*0014*/ 	.byte	0x00, 0xf0, 0x11, 0x00


	//----- nvinfo : EIATTR_KPARAM_INFO
	.align		4
.L_11:
        /*0018*/ 	.byte	0x04, 0x17
        /*001a*/ 	.short	(.L_13 - .L_12)
.L_12:
        /*001c*/ 	.word	0x00000000
        /*0020*/ 	.short	0x0003
        /*0022*/ 	.short	0x0018
        /*0024*/ 	.byte	0x00, 0xf4, 0x21, 0x00


	//----- nvinfo : EIATTR_KPARAM_INFO
	.align		4
.L_13:
        /*0028*/ 	.byte	0x04, 0x17
        /*002a*/ 	.short	(.L_15 - .L_14)
.L_14:
        /*002c*/ 	.word	0x00000000
        /*0030*/ 	.short	0x0002
        /*0032*/ 	.short	0x0010
        /*0034*/ 	.byte	0x00, 0xf4, 0x21, 0x00


	//----- nvinfo : EIATTR_KPARAM_INFO
	.align		4
.L_15:
        /*0038*/ 	.byte	0x04, 0x17
        /*003a*/ 	.short	(.L_17 - .L_16)
.L_16:
        /*003c*/ 	.word	0x00000000
        /*0040*/ 	.short	0x0001
        /*0042*/ 	.short	0x0008
        /*0044*/ 	.byte	0x00, 0xf4, 0x21, 0x00


	//----- nvinfo : EIATTR_KPARAM_INFO
	.align		4
.L_17:
        /*0048*/ 	.byte	0x04, 0x17
        /*004a*/ 	.short	(.L_19 - .L_18)
.L_18:
        /*004c*/ 	.word	0x00000000
        /*0050*/ 	.short	0x0000
        /*0052*/ 	.short	0x0000
        /*0054*/ 	.byte	0x00, 0xf4, 0x21, 0x00


	//----- nvinfo : EIATTR_SPARSE_MMA_MASK
	.align		4
.L_19:
        /*0058*/ 	.byte	0x03, 0x50
        /*005a*/ 	.short	0x0000


	//----- nvinfo : EIATTR_MAXREG_COUNT
	.align		4
        /*005c*/ 	.byte	0x03, 0x1b
        /*005e*/ 	.short	0x00ff


	//----- nvinfo : EIATTR_EXIT_INSTR_OFFSETS
	.align		4
        /*0060*/ 	.byte	0x04, 0x1c
        /*0062*/ 	.short	(.L_21 - .L_20)


	//   ....[0]....
.L_20:
        /*0064*/ 	.word	0x00000220


	//   ....[1]....
        /*0068*/ 	.word	0x00000240


	//----- nvinfo : EIATTR_REQNTID
	.align		4
.L_21:
        /*006c*/ 	.byte	0x04, 0x10
        /*006e*/ 	.short	(.L_23 - .L_22)
.L_22:
        /*0070*/ 	.word	0x00000080
        /*0074*/ 	.word	0x00000001
        /*0078*/ 	.word	0x00000001


	//----- nvinfo : EIATTR_CBANK_PARAM_SIZE
	.align		4
.L_23:
        /*007c*/ 	.byte	0x03, 0x19
        /*007e*/ 	.short	0x0024


	//----- nvinfo : EIATTR_PARAM_CBANK
	.align		4
        /*0080*/ 	.byte	0x04, 0x0a
        /*0082*/ 	.short	(.L_25 - .L_24)
	.align		4
.L_24:
        /*0084*/ 	.word	index@(.nv.constant0.triton_poi_fused__prelu_kernel_add_9)
        /*0088*/ 	.short	0x0210
        /*008a*/ 	.short	0x0024


	//----- nvinfo : EIATTR_SW_WAR
	.align		4
.L_25:
        /*008c*/ 	.byte	0x04, 0x36
        /*008e*/ 	.short	(.L_27 - .L_26)
.L_26:
        /*0090*/ 	.word	0x00000008
.L_27:


//--------------------- .nv.callgraph             --------------------------
	.section	.nv.callgraph,"",@"SHT_CUDA_CALLGRAPH"
	.align	4
	.sectionentsize	8
	.align		4
        /*0000*/ 	.word	0x00000000
	.align		4
        /*0004*/ 	.word	0xffffffff
	.align		4
        /*0008*/ 	.word	0x00000000
	.align		4
        /*000c*/ 	.word	0xfffffffe
	.align		4
        /*0010*/ 	.word	0x00000000
	.align		4
        /*0014*/ 	.word	0xfffffffd
	.align		4
        /*0018*/ 	.word	0x00000000
	.align		4
        /*001c*/ 	.word	0xfffffffc


//--------------------- .text.triton_poi_fused__prelu_kernel_add_9 --------------------------
	.section	.text.triton_poi_fused__prelu_kernel_add_9,"ax",@progbits
	.align	128
        .global         triton_poi_fused__prelu_kernel_add_9
        .type           triton_poi_fused__prelu_kernel_add_9,@function
        .size           triton_poi_fused__prelu_kernel_add_9,(.L_x_1 - triton_poi_fused__prelu_kernel_add_9)
        .other          triton_poi_fused__prelu_kernel_add_9,@"STO_CUDA_ENTRY STV_DEFAULT"
triton_poi_fused__prelu_kernel_add_9:
.text.triton_poi_fused__prelu_kernel_add_9:
[----:B------:R-:W0:Y:S02]  /*0000*/  LDC R1, c[0x0][0x28] ;  /* 0x00000a00ff017b82 */ /* 0x000e240000000800 */
[----:B------:R-:W1:Y:S01]  /*0010*/  S2R R0, SR_TID.X ;  /* 0x0000000000007919 */ /* 0x000e620000002100 */
[----:B------:R-:W2:Y:S01]  /*0020*/  LDC.64 R6, c[0x0][0x210] ;  /* 0x00008400ff067b82 */ /* 0x000ea20000000a00 */
[----:B------:R-:W-:Y:S01]  /*0030*/  HFMA2.MMA R15, -RZ, RZ, 0, 0 ;  /* 0x00000000ff0f7435 */ /* 0x000fe200000001ff */
[----:B------:R-:W-:Y:S01]  /*0040*/  ULDC.64 UR4, c[0x0][0x208] ;  /* 0x0000820000047ab9 */ /* 0x000fe20000000a00 */
[----:B------:R-:W3:Y:S05]  /*0050*/  S2R R11, SR_CTAID.X ;  /* 0x00000000000b7919 */ /* 0x000eea0000002500 */
[----:B------:R-:W4:Y:S01]  /*0060*/  LDC.64 R4, c[0x0][0x218] ;  /* 0x00008600ff047b82 */ /* 0x000f220000000a00 */
[----:B-1----:R-:W-:-:S04]  /*0070*/  LOP3.LUT R0, R0, 0x7f, RZ, 0xc0, !PT ;  /* 0x0000007f00007812 */ /* 0x002fc800078ec0ff */
[----:B---3--:R-:W-:-:S04]  /*0080*/  LEA R11, R11, R0, 0x7 ;  /* 0x000000000b0b7211 */ /* 0x008fc800078e38ff */
[C---:B------:R-:W-:Y:S01]  /*0090*/  ISETP.GE.AND P1, PT, R11.reuse, 0x1600, PT ;  /* 0x000016000b00780c */ /* 0x040fe20003f26270 */
[----:B------:R-:W-:-:S04]  /*00a0*/  IMAD.HI R0, R11, 0x2e8ba2e9, RZ ;  /* 0x2e8ba2e90b007827 */ /* 0x000fc800078e02ff */
[----:B--2---:R-:W-:Y:S01]  /*00b0*/  IMAD.WIDE R6, R11, 0x4, R6 ;  /* 0x000000040b067825 */ /* 0x004fe200078e0206 */
[----:B------:R-:W-:-:S04]  /*00c0*/  SHF.R.U32.HI R3, RZ, 0x1f, R0 ;  /* 0x0000001fff037819 */ /* 0x000fc80000011600 */
[----:B------:R-:W-:Y:S02]  /*00d0*/  LEA.HI.SX32 R0, R0, R3, 0x1d ;  /* 0x0000000300007211 */ /* 0x000fe400078feaff */
[----:B------:R-:W1:Y:S01]  /*00e0*/  LDC.64 R2, c[0x0][0x220] ;  /* 0x00008800ff027b82 */ /* 0x000e620000000a00 */
[----:B------:R2:W3:Y:S01]  /*00f0*/  @!P1 LDG.E R15, desc[UR4][R6.64] ;  /* 0x00000004060f9981 */ /* 0x0004e2000c1e1900 */
[----:B------:R-:W-:Y:S01]  /*0100*/  SHF.R.S32.HI R9, RZ, 0x1f, R0 ;  /* 0x0000001fff097819 */ /* 0x000fe20000011400 */
[----:B------:R-:W-:-:S03]  /*0110*/  IMAD R13, R0, -0x2c, R11 ;  /* 0xffffffd4000d7824 */ /* 0x000fc600078e020b */
[----:B------:R-:W-:-:S04]  /*0120*/  LEA.HI R9, R9, R0, RZ, 0x5 ;  /* 0x0000000009097211 */ /* 0x000fc800078f28ff */
[----:B------:R-:W-:Y:S01]  /*0130*/  LOP3.LUT R9, R9, 0xffffffe0, RZ, 0xc0, !PT ;  /* 0xffffffe009097812 */ /* 0x000fe200078ec0ff */
[----:B------:R-:W-:-:S03]  /*0140*/  IMAD R13, R0, 0x2e, R13 ;  /* 0x0000002e000d7824 */ /* 0x000fc600078e020d */
[----:B------:R-:W-:Y:S01]  /*0150*/  IADD3 R9, R0, -R9, RZ ;  /* 0x8000000900097210 */ /* 0x000fe20007ffe0ff */
[----:B------:R-:W-:Y:S01]  /*0160*/  VIADD R13, R13, 0x1 ;  /* 0x000000010d0d7836 */ /* 0x000fe20000000000 */
[----:B------:R-:W-:-:S03]  /*0170*/  MOV R0, RZ ;  /* 0x000000ff00007202 */ /* 0x000fc60000000f00 */
[----:B----4-:R-:W-:Y:S02]  /*0180*/  IMAD.WIDE R4, R9, 0x4, R4 ;  /* 0x0000000409047825 */ /* 0x010fe400078e0204 */
[----:B------:R-:W2:Y:S02]  /*0190*/  LDC.64 R8, c[0x0][0x228] ;  /* 0x00008a00ff087b82 */ /* 0x000ea40000000a00 */
[----:B------:R-:W-:Y:S01]  /*01a0*/  IMAD.MOV.U32 R10, RZ, RZ, RZ ;  /* 0x000000ffff0a7224 */ /* 0x000fe200078e00ff */
[----:B------:R-:W4:Y:S01]  /*01b0*/  @!P1 LDG.E.EL R0, desc[UR4][R4.64] ;  /* 0x0000000404009981 */ /* 0x000f22000c2e1900 */
[----:B-1----:R-:W-:-:S05]  /*01c0*/  IMAD.WIDE R2, R13, 0x4, R2 ;  /* 0x000000040d027825 */ /* 0x002fca00078e0202 */
[----:B------:R-:W5:Y:S01]  /*01d0*/  @!P1 LDG.E R10, desc[UR4][R2.64] ;  /* 0x00000004020a9981 */ /* 0x000f62000c1e1900 */
[----:B--2---:R-:W-:Y:S01]  /*01e0*/  IMAD.WIDE R6, R11, 0x4, R8 ;  /* 0x000000040b067825 */ /* 0x004fe200078e0208 */
[----:B---3--:R-:W-:-:S13]  /*01f0*/  FSETP.GT.AND P0, PT, R15, RZ, PT ;  /* 0x000000ff0f00720b */ /* 0x008fda0003f04000 */
[----:B----4-:R-:W-:-:S04]  /*0200*/  @!P0 FMUL R15, R0, R15 ;  /* 0x0000000f000f8220 */ /* 0x010fc80000400000 */
[----:B-----5:R-:W-:Y:S01]  /*0210*/  FADD R15, R15, R10 ;  /* 0x0000000a0f0f7221 */ /* 0x020fe20000000000 */
[----:B------:R-:W-:Y:S06]  /*0220*/  @P1 EXIT ;  /* 0x000000000000194d */ /* 0x000fec0003800000 */
[----:B------:R-:W-:Y:S01]  /*0230*/  STG.E desc[UR4][R6.64], R15 ;  /* 0x0000000f06007986 */ /* 0x000fe2000c101904 */
[----:B------:R-:W-:Y:S05]  /*0240*/  EXIT ;  /* 0x000000000000794d */ /* 0x000fea0003800000 */
.L_x_0:
[----:B------:R-:W-:-:S00]  /*0250*/  BRA `(.L_x_0) ;  /* 0xfffffffc00fc7947 */ /* 0x000fc0000383ffff */
[----:B------:R-:W-:-:S00]  /*0260*/  NOP ;  /* 0x0000000000007918 */ /* 0x000fc00000000000 */
        /* <DEDUP_REMOVED lines=9> */
.L_x_1:


//--------------------- .nv.constant0.triton_poi_fused__prelu_kernel_add_9 --------------------------
	.section	.nv.constant0.triton_poi_fused__prelu_kernel_add_9,"a",@progbits
	.sectionflags	@""
	.align	4
.nv.constant0.triton_poi_fused__prelu_kernel_add_9:
	.zero		564
